	.headerflags	@"EF_CUDA_TEXMODE_UNIFIED EF_CUDA_64BIT_ADDRESS EF_CUDA_ACCELERATORS EF_CUDA_SM90 EF_CUDA_VIRTUAL_SM(EF_CUDA_SM90)"
	.elftype	@"ET_EXEC"


//--------------------- .nv.info                  --------------------------
	.section	.nv.info,"",@"SHT_CUDA_INFO"
	.align	4


	//----- nvinfo : EIATTR_REGCOUNT
	.align		4
        /*0000*/ 	.byte	0x04, 0x2f
        /*0002*/ 	.short	(.L_3 - .L_2)
	.align		4
.L_2:
        /*0004*/ 	.word	index@(triton_poi_fused__native_batch_norm_legit_no_training_add_relu_33)
        /*0008*/ 	.word	0x00000020


	//----- nvinfo : EIATTR_MIN_STACK_SIZE
	.align		4
.L_3:
        /*000c*/ 	.byte	0x04, 0x12
        /*000e*/ 	.short	(.L_5 - .L_4)
	.align		4
.L_4:
        /*0010*/ 	.word	index@(triton_poi_fused__native_batch_norm_legit_no_training_add_relu_33)
        /*0014*/ 	.word	0x00000000


	//----- nvinfo : EIATTR_FRAME_SIZE
	.align		4
.L_5:
        /*0018*/ 	.byte	0x04, 0x11
        /*001a*/ 	.short	(.L_7 - .L_6)
	.align		4
.L_6:
        /*001c*/ 	.word	index@(triton_poi_fused__native_batch_norm_legit_no_training_add_relu_33)
        /*0020*/ 	.word	0x00000000


	//----- nvinfo : EIATTR_MIN_STACK_SIZE
	.align		4
.L_7:
        /*0024*/ 	.byte	0x04, 0x12
        /*0026*/ 	.short	(.L_9 - .L_8)
	.align		4
.L_8:
        /*0028*/ 	.word	index@(triton_poi_fused__native_batch_norm_legit_no_training_add_relu_33)
        /*002c*/ 	.word	0x00000000
.L_9:


//--------------------- .nv.info.triton_poi_fused__native_batch_norm_legit_no_training_add_relu_33 --------------------------
	.section	.nv.info.triton_poi_fused__native_batch_norm_legit_no_training_add_relu_33,"",@"SHT_CUDA_INFO"
	.sectionflags	@""
	.align	4


	//----- nvinfo : EIATTR_CUDA_API_VERSION
	.align		4
        /*0000*/ 	.byte	0x04, 0x37
        /*0002*/ 	.short	(.L_11 - .L_10)
.L_10:
        /*0004*/ 	.word	0x0000007c


	//----- nvinfo : EIATTR_KPARAM_INFO
	.align		4
.L_11:
        /*0008*/ 	.byte	0x04, 0x17
        /*000a*/ 	.short	(.L_13 - .L_12)
.L_12:
        /*000c*/ 	.word	0x00000000
        /*0010*/ 	.short	0x0009
        /*0012*/ 	.short	0x0044
        /*0014*/ 	.byte	0x00, 0xf0, 0x11, 0x00


	//----- nvinfo : EIATTR_KPARAM_INFO
	.align		4
.L_13:
        /*0018*/ 	.byte	0x04, 0x17
        /*001a*/ 	.short	(.L_15 - .L_14)
.L_14:
        /*001c*/ 	.word	0x00000000
        /*0020*/ 	.short	0x0008
        /*0022*/ 	.short	0x0040
        /*0024*/ 	.byte	0x00, 0xf0, 0x11, 0x00


	//----- nvinfo : EIATTR_KPARAM_INFO
	.align		4
.L_15:
        /*0028*/ 	.byte	0x04, 0x17
        /*002a*/ 	.short	(.L_17 - .L_16)
.L_16:
        /*002c*/ 	.word	0x00000000
        /*0030*/ 	.short	0x0007
        /*0032*/ 	.short	0x0038
        /*0034*/ 	.byte	0x00, 0xf4, 0x21, 0x00


	//----- nvinfo : EIATTR_KPARAM_INFO
	.align		4
.L_17:
        /*0038*/ 	.byte	0x04, 0x17
        /*003a*/ 	.short	(.L_19 - .L_18)
.L_18:
        /*003c*/ 	.word	0x00000000
        /*0040*/ 	.short	0x0006
        /*0042*/ 	.short	0x0030
        /*0044*/ 	.byte	0x00, 0xf4, 0x21, 0x00


	//----- nvinfo : EIATTR_KPARAM_INFO
	.align		4
.L_19:
        /*0048*/ 	.byte	0x04, 0x17
        /*004a*/ 	.short	(.L_21 - .L_20)
.L_20:
        /*004c*/ 	.word	0x00000000
        /*0050*/ 	.short	0x0005
        /*0052*/ 	.short	0x0028
        /*0054*/ 	.byte	0x00, 0xf4, 0x21, 0x00


	//----- nvinfo : EIATTR_KPARAM_INFO
	.align		4
.L_21:
        /*0058*/ 	.byte	0x04, 0x17
        /*005a*/ 	.short	(.L_23 - .L_22)
.L_22:
        /*005c*/ 	.word	0x00000000
        /*0060*/ 	.short	0x0004
        /*0062*/ 	.short	0x0020
        /*0064*/ 	.byte	0x00, 0xf4, 0x21, 0x00


	//----- nvinfo : EIATTR_KPARAM_INFO
	.align		4
.L_23:
        /*0068*/ 	.byte	0x04, 0x17
        /*006a*/ 	.short	(.L_25 - .L_24)
.L_24:
        /*006c*/ 	.word	0x00000000
        /*0070*/ 	.short	0x0003
        /*0072*/ 	.short	0x0018
        /*0074*/ 	.byte	0x00, 0xf4, 0x21, 0x00


	//----- nvinfo : EIATTR_KPARAM_INFO
	.align		4
.L_25:
        /*0078*/ 	.byte	0x04, 0x17
        /*007a*/ 	.short	(.L_27 - .L_26)
.L_26:
        /*007c*/ 	.word	0x00000000
        /*0080*/ 	.short	0x0002
        /*0082*/ 	.short	0x0010
        /*0084*/ 	.byte	0x00, 0xf4, 0x21, 0x00


	//----- nvinfo : EIATTR_KPARAM_INFO
	.align		4
.L_27:
        /*0088*/ 	.byte	0x04, 0x17
        /*008a*/ 	.short	(.L_29 - .L_28)
.L_28:
        /*008c*/ 	.word	0x00000000
        /*0090*/ 	.short	0x0001
        /*0092*/ 	.short	0x0008
        /*0094*/ 	.byte	0x00, 0xf4, 0x21, 0x00


	//----- nvinfo : EIATTR_KPARAM_INFO
	.align		4
.L_29:
        /*0098*/ 	.byte	0x04, 0x17
        /*009a*/ 	.short	(.L_31 - .L_30)
.L_30:
        /*009c*/ 	.word	0x00000000
        /*00a0*/ 	.short	0x0000
        /*00a2*/ 	.short	0x0000
        /*00a4*/ 	.byte	0x00, 0xf4, 0x21, 0x00


	//----- nvinfo : EIATTR_SPARSE_MMA_MASK
	.align		4
.L_31:
        /*00a8*/ 	.byte	0x03, 0x50
        /*00aa*/ 	.short	0x0000


	//----- nvinfo : EIATTR_MAXREG_COUNT
	.align		4
        /*00ac*/ 	.byte	0x03, 0x1b
        /*00ae*/ 	.short	0x00ff


	//----- nvinfo : EIATTR_EXIT_INSTR_OFFSETS
	.align		4
        /*00b0*/ 	.byte	0x04, 0x1c
        /*00b2*/ 	.short	(.L_33 - .L_32)


	//   ....[0]....
.L_32:
        /*00b4*/ 	.word	0x00000ff0


	//   ....[1]....
        /*00b8*/ 	.word	0x00001030


	//----- nvinfo : EIATTR_REQNTID
	.align		4
.L_33:
        /*00bc*/ 	.byte	0x04, 0x10
        /*00be*/ 	.short	(.L_35 - .L_34)
.L_34:
        /*00c0*/ 	.word	0x00000080
        /*00c4*/ 	.word	0x00000001
        /*00c8*/ 	.word	0x00000001


	//----- nvinfo : EIATTR_CBANK_PARAM_SIZE
	.align		4
.L_35:
        /*00cc*/ 	.byte	0x03, 0x19
        /*00ce*/ 	.short	0x0048


	//----- nvinfo : EIATTR_PARAM_CBANK
	.align		4
        /*00d0*/ 	.byte	0x04, 0x0a
        /*00d2*/ 	.short	(.L_37 - .L_36)
	.align		4
.L_36:
        /*00d4*/ 	.word	index@(.nv.constant0.triton_poi_fused__native_batch_norm_legit_no_training_add_relu_33)
        /*00d8*/ 	.short	0x0210
        /*00da*/ 	.short	0x0048


	//----- nvinfo : EIATTR_SW_WAR
	.align		4
.L_37:
        /*00dc*/ 	.byte	0x04, 0x36
        /*00de*/ 	.short	(.L_39 - .L_38)
.L_38:
        /*00e0*/ 	.word	0x00000008
.L_39:


//--------------------- .nv.callgraph             --------------------------
	.section	.nv.callgraph,"",@"SHT_CUDA_CALLGRAPH"
	.align	4
	.sectionentsize	8
	.align		4
        /*0000*/ 	.word	0x00000000
	.align		4
        /*0004*/ 	.word	0xffffffff
	.align		4
        /*0008*/ 	.word	0x00000000
	.align		4
        /*000c*/ 	.word	0xfffffffe
	.align		4
        /*0010*/ 	.word	0x00000000
	.align		4
        /*0014*/ 	.word	0xfffffffd
	.align		4
        /*0018*/ 	.word	0x00000000
	.align		4
        /*001c*/ 	.word	0xfffffffc


//--------------------- .nv.constant4             --------------------------
	.section	.nv.constant4,"a",@progbits
	.align	8
	.align		8
.nv.constant4:
        /*0000*/ 	.dword	_$_str
	.align		8
        /*0008*/ 	.dword	_$_str_$_2


//--------------------- .text.triton_poi_fused__native_batch_norm_legit_no_training_add_relu_33 --------------------------
	.section	.text.triton_poi_fused__native_batch_norm_legit_no_training_add_relu_33,"ax",@progbits
	.sectionflags	@"SHF_BARRIERS=1"
	.align	128
        .global         triton_poi_fused__native_batch_norm_legit_no_training_add_relu_33
        .type           triton_poi_fused__native_batch_norm_legit_no_training_add_relu_33,@function
        .size           triton_poi_fused__native_batch_norm_legit_no_training_add_relu_33,(.L_x_1 - triton_poi_fused__native_batch_norm_legit_no_training_add_relu_33)
        .other          triton_poi_fused__native_batch_norm_legit_no_training_add_relu_33,@"STO_CUDA_ENTRY STV_DEFAULT"
triton_poi_fused__native_batch_norm_legit_no_training_add_relu_33:
.text.triton_poi_fused__native_batch_norm_legit_no_training_add_relu_33:
[----:B------:R-:W0:Y:S01]  /*0000*/  LDC R1, c[0x0][0x28] ;  /* 0x00000a00ff017b82 */ /* 0x000e220000000800 */
[----:B------:R-:W1:Y:S07]  /*0010*/  S2R R26, SR_CTAID.Y ;  /* 0x00000000001a7919 */ /* 0x000e6e0000002600 */
[----:B------:R-:W2:Y:S01]  /*0020*/  LDC.64 R18, c[0x0][0x210] ;  /* 0x00008400ff127b82 */ /* 0x000ea20000000a00 */
[----:B------:R-:W-:Y:S02]  /*0030*/  CS2R R8, SRZ ;  /* 0x0000000000087805 */ /* 0x000fe4000001ff00 */
[----:B------:R-:W-:Y:S01]  /*0040*/  CS2R R10, SRZ ;  /* 0x00000000000a7805 */ /* 0x000fe2000001ff00 */
[----:B------:R-:W3:Y:S01]  /*0050*/  S2R R2, SR_TID.X ;  /* 0x0000000000027919 */ /* 0x000ee20000002100 */
[----:B------:R-:W-:Y:S01]  /*0060*/  ULDC.64 UR6, c[0x0][0x208] ;  /* 0x0000820000067ab9 */ /* 0x000fe20000000a00 */
[----:B------:R-:W4:Y:S02]  /*0070*/  S2R R23, SR_CTAID.X ;  /* 0x0000000000177919 */ /* 0x000f240000002500 */
[----:B------:R-:W5:Y:S08]  /*0080*/  LDC.64 R16, c[0x0][0x218] ;  /* 0x00008600ff107b82 */ /* 0x000f700000000a00 */
[----:B------:R-:W2:Y:S01]  /*0090*/  LDC.64 R24, c[0x0][0x220] ;  /* 0x00008800ff187b82 */ /* 0x000ea20000000a00 */
[----:B-1----:R-:W-:-:S02]  /*00a0*/  IMAD.SHL.U32 R26, R26, 0x20, RZ ;  /* 0x000000201a1a7824 */ /* 0x002fc400078e00ff */
[----:B---3--:R-:W-:Y:S01]  /*00b0*/  IMAD.SHL.U32 R3, R2, 0x4, RZ ;  /* 0x0000000402037824 */ /* 0x008fe200078e00ff */
[----:B------:R-:W-:Y:S01]  /*00c0*/  SHF.R.U32.HI R22, RZ, 0x3, R2 ;  /* 0x00000003ff167819 */ /* 0x000fe20000011602 */
[----:B----4-:R-:W-:-:S03]  /*00d0*/  IMAD.SHL.U32 R23, R23, 0x20, RZ ;  /* 0x0000002017177824 */ /* 0x010fc600078e00ff */
[----:B------:R-:W-:Y:S02]  /*00e0*/  LOP3.LUT R20, R26, 0x1c, R3, 0xf8, !PT ;  /* 0x0000001c1a147812 */ /* 0x000fe400078ef803 */
[----:B------:R-:W-:Y:S02]  /*00f0*/  SGXT.U32 R22, R22, 0x4 ;  /* 0x000000041616781a */ /* 0x000fe40000000000 */
[C---:B------:R-:W-:Y:S01]  /*0100*/  ISETP.GE.AND P0, PT, R20.reuse, 0xd0, PT ;  /* 0x000000d01400780c */ /* 0x040fe20003f06270 */
[----:B------:R-:W-:Y:S01]  /*0110*/  IMAD.HI R0, R20, 0x4ec4ec4f, RZ ;  /* 0x4ec4ec4f14007827 */ /* 0x000fe200078e02ff */
[----:B------:R-:W-:-:S04]  /*0120*/  LOP3.LUT R2, R23, R22, RZ, 0xfc, !PT ;  /* 0x0000001617027212 */ /* 0x000fc800078efcff */
[----:B------:R-:W-:Y:S02]  /*0130*/  SHF.R.U32.HI R5, RZ, 0x1f, R0 ;  /* 0x0000001fff057819 */ /* 0x000fe40000011600 */
[----:B------:R-:W-:Y:S02]  /*0140*/  ISETP.LT.AND P2, PT, R2, 0x40, !P0 ;  /* 0x000000400200780c */ /* 0x000fe40004741270 */
[----:B------:R-:W-:Y:S02]  /*0150*/  LEA.HI.SX32 R5, R0, R5, 0x1c ;  /* 0x0000000500057211 */ /* 0x000fe400078fe2ff */
[----:B------:R-:W-:-:S03]  /*0160*/  LOP3.LUT R0, R23, 0x10, R22, 0xfe, !PT ;  /* 0x0000001017007812 */ /* 0x000fc600078efe16 */
[----:B------:R-:W-:Y:S01]  /*0170*/  IMAD R20, R5, -0x34, R20 ;  /* 0xffffffcc05147824 */ /* 0x000fe200078e0214 */
[----:B------:R-:W-:-:S03]  /*0180*/  ISETP.LT.AND P1, PT, R0, 0x40, !P0 ;  /* 0x000000400000780c */ /* 0x000fc60004721270 */
[----:B------:R-:W-:-:S04]  /*0190*/  IMAD R5, R5, 0xd00, R20 ;  /* 0x00000d0005057824 */ /* 0x000fc800078e0214 */
[--C-:B------:R-:W-:Y:S02]  /*01a0*/  IMAD R2, R2, 0x34, R5.reuse ;  /* 0x0000003402027824 */ /* 0x100fe400078e0205 */
[----:B------:R-:W-:Y:S01]  /*01b0*/  IMAD R0, R0, 0x34, R5 ;  /* 0x0000003400007824 */ /* 0x000fe200078e0205 */
[----:B------:R-:W-:Y:S01]  /*01c0*/  CS2R R4, SRZ ;  /* 0x0000000000047805 */ /* 0x000fe2000001ff00 */
[----:B--2---:R-:W-:Y:S01]  /*01d0*/  IMAD.WIDE R28, R2, 0x4, R18 ;  /* 0x00000004021c7825 */ /* 0x004fe200078e0212 */
[----:B------:R-:W-:-:S03]  /*01e0*/  CS2R R6, SRZ ;  /* 0x0000000000067805 */ /* 0x000fc6000001ff00 */
[----:B------:R-:W-:Y:S01]  /*01f0*/  IMAD.WIDE R18, R0, 0x4, R18 ;  /* 0x0000000400127825 */ /* 0x000fe200078e0212 */
[----:B------:R5:W2:Y:S01]  /*0200*/  @P2 LDG.E.EL.128 R8, desc[UR6][R28.64] ;  /* 0x000000061c082981 */ /* 0x000aa2000c2e1d00 */
[----:B------:R-:W-:Y:S02]  /*0210*/  CS2R R12, SRZ ;  /* 0x00000000000c7805 */ /* 0x000fe4000001ff00 */
[----:B------:R-:W-:Y:S01]  /*0220*/  CS2R R14, SRZ ;  /* 0x00000000000e7805 */ /* 0x000fe2000001ff00 */
[----:B------:R1:W3:Y:S01]  /*0230*/  @P1 LDG.E.EL.128 R4, desc[UR6][R18.64] ;  /* 0x0000000612041981 */ /* 0x0002e2000c2e1d00 */
[----:B0-----:R-:W-:-:S04]  /*0240*/  IMAD.WIDE R24, R20, 0x4, R24 ;  /* 0x0000000414187825 */ /* 0x001fc800078e0218 */
[----:B-----5:R-:W-:Y:S01]  /*0250*/  IMAD.WIDE R28, R20, 0x4, R16 ;  /* 0x00000004141c7825 */ /* 0x020fe200078e0210 */
[----:B------:R-:W-:Y:S02]  /*0260*/  CS2R R16, SRZ ;  /* 0x0000000000107805 */ /* 0x000fe4000001ff00 */
[----:B-1----:R-:W-:Y:S02]  /*0270*/  CS2R R18, SRZ ;  /* 0x0000000000127805 */ /* 0x002fe4000001ff00 */
[----:B------:R-:W2:Y:S04]  /*0280*/  @!P0 LDG.E.EL.128 R12, desc[UR6][R28.64] ;  /* 0x000000061c0c8981 */ /* 0x000ea8000c2e1d00 */
[----:B------:R0:W4:Y:S01]  /*0290*/  @!P0 LDG.E.EL.128 R16, desc[UR6][R24.64] ;  /* 0x0000000618108981 */ /* 0x000122000c2e1d00 */
[----:B------:R-:W-:Y:S01]  /*02a0*/  LOP3.LUT R3, R23, 0x1c, R3, 0xf8, !PT ;  /* 0x0000001c17037812 */ /* 0x000fe200078ef803 */
[----:B0-----:R-:W-:-:S02]  /*02b0*/  IMAD.MOV.U32 R25, RZ, RZ, 0x3e800000 ;  /* 0x3e800000ff197424 */ /* 0x001fc400078e00ff */
[----:B----4-:R-:W-:Y:S01]  /*02c0*/  FADD R16, R16, 9.9999997473787516356e-06 ;  /* 0x3727c5ac10107421 */ /* 0x010fe20000000000 */
[----:B------:R-:W-:-:S03]  /*02d0*/  FADD R17, R17, 9.9999997473787516356e-06 ;  /* 0x3727c5ac11117421 */ /* 0x000fc60000000000 */
[----:B------:R-:W0:Y:S01]  /*02e0*/  MUFU.SQRT R29, R16 ;  /* 0x00000010001d7308 */ /* 0x000e220000002000 */
[----:B------:R-:W-:-:S07]  /*02f0*/  FADD R19, R19, 9.9999997473787516356e-06 ;  /* 0x3727c5ac13137421 */ /* 0x000fce0000000000 */
[----:B------:R-:W1:Y:S08]  /*0300*/  MUFU.SQRT R21, R17 ;  /* 0x0000001100157308 */ /* 0x000e700000002000 */
[----:B------:R-:W4:Y:S01]  /*0310*/  MUFU.SQRT R27, R19 ;  /* 0x00000013001b7308 */ /* 0x000f220000002000 */
[----:B0-----:R-:W-:Y:S01]  /*0320*/  FSETP.GT.AND P5, PT, R29, 8.50705917302346158658e+37, PT ;  /* 0x7e8000001d00780b */ /* 0x001fe20003fa4000 */
[----:B------:R-:W-:Y:S01]  /*0330*/  FADD R18, R18, 9.9999997473787516356e-06 ;  /* 0x3727c5ac12127421 */ /* 0x000fe20000000000 */
[----:B-1----:R-:W-:-:S05]  /*0340*/  FSETP.GT.AND P6, PT, R21, 8.50705917302346158658e+37, PT ;  /* 0x7e8000001500780b */ /* 0x002fca0003fc4000 */
[----:B------:R-:W0:Y:S01]  /*0350*/  MUFU.SQRT R28, R18 ;  /* 0x00000012001c7308 */ /* 0x000e220000002000 */
[----:B------:R-:W-:Y:S02]  /*0360*/  FSETP.GEU.AND P3, PT, R29, 1.175494350822287508e-38, PT ;  /* 0x008000001d00780b */ /* 0x000fe40003f6e000 */
[----:B------:R-:W-:-:S03]  /*0370*/  FSEL R24, R25, 1, P5 ;  /* 0x3f80000019187808 */ /* 0x000fc60002800000 */
[----:B------:R-:W-:Y:S01]  /*0380*/  @P5 FMUL R29, R29, 0.25 ;  /* 0x3e8000001d1d5820 */ /* 0x000fe20000400000 */
[----:B----4-:R-:W-:Y:S02]  /*0390*/  FSETP.GT.AND P4, PT, R27, 8.50705917302346158658e+37, PT ;  /* 0x7e8000001b00780b */ /* 0x010fe40003f84000 */
[----:B------:R-:W-:Y:S02]  /*03a0*/  FSETP.GEU.AND P5, PT, R21, 1.175494350822287508e-38, PT ;  /* 0x008000001500780b */ /* 0x000fe40003fae000 */
[----:B------:R-:W-:Y:S01]  /*03b0*/  FSEL R23, R25, 1, P6 ;  /* 0x3f80000019177808 */ /* 0x000fe20003000000 */
[----:B------:R-:W-:Y:S01]  /*03c0*/  @P6 FMUL R21, R21, 0.25 ;  /* 0x3e80000015156820 */ /* 0x000fe20000400000 */
[----:B------:R-:W-:Y:S02]  /*03d0*/  FSETP.GEU.AND P6, PT, R27, 1.175494350822287508e-38, PT ;  /* 0x008000001b00780b */ /* 0x000fe40003fce000 */
[----:B------:R-:W-:Y:S02]  /*03e0*/  LOP3.LUT R17, R26, R22, RZ, 0xfc, !PT ;  /* 0x000000161a117212 */ /* 0x000fe400078efcff */
[----:B------:R-:W-:-:S02]  /*03f0*/  LOP3.LUT R16, R26, 0x10, R22, 0xfe, !PT ;  /* 0x000000101a107812 */ /* 0x000fc400078efe16 */
[----:B------:R-:W-:Y:S01]  /*0400*/  FSEL R26, R25, 1, P4 ;  /* 0x3f800000191a7808 */ /* 0x000fe20002000000 */
[----:B------:R-:W-:Y:S01]  /*0410*/  @P4 FMUL R27, R27, 0.25 ;  /* 0x3e8000001b1b4820 */ /* 0x000fe20000400000 */
[----:B0-----:R-:W-:-:S05]  /*0420*/  FSETP.GT.AND P4, PT, R28, 8.50705917302346158658e+37, PT ;  /* 0x7e8000001c00780b */ /* 0x001fca0003f84000 */
[----:B------:R-:W-:Y:S01]  /*0430*/  @!P6 FMUL R27, R27, 16777216 ;  /* 0x4b8000001b1be820 */ /* 0x000fe20000400000 */
[----:B------:R-:W-:Y:S01]  /*0440*/  @!P6 FMUL R26, R26, 16777216 ;  /* 0x4b8000001a1ae820 */ /* 0x000fe20000400000 */
[----:B------:R-:W-:Y:S01]  /*0450*/  FSETP.GEU.AND P6, PT, R28, 1.175494350822287508e-38, PT ;  /* 0x008000001c00780b */ /* 0x000fe20003fce000 */
[C---:B--2---:R-:W-:Y:S01]  /*0460*/  FADD R18, -R12.reuse, R8 ;  /* 0x000000080c127221 */ /* 0x044fe20000000100 */
[C---:B------:R-:W-:Y:S02]  /*0470*/  FADD R19, -R13.reuse, R9 ;  /* 0x000000090d137221 */ /* 0x040fe40000000100 */
[----:B------:R-:W0:Y:S01]  /*0480*/  MUFU.RCP R27, R27 ;  /* 0x0000001b001b7308 */ /* 0x000e220000001000 */
[----:B---3--:R-:W-:Y:S01]  /*0490*/  FADD R12, -R12, R4 ;  /* 0x000000040c0c7221 */ /* 0x008fe20000000100 */
[----:B------:R-:W-:Y:S01]  /*04a0*/  @P4 FMUL R28, R28, 0.25 ;  /* 0x3e8000001c1c4820 */ /* 0x000fe20000400000 */
[----:B------:R-:W-:Y:S01]  /*04b0*/  FADD R13, -R13, R5 ;  /* 0x000000050d0d7221 */ /* 0x000fe20000000100 */
[----:B------:R-:W-:Y:S01]  /*04c0*/  @!P3 FMUL R29, R29, 16777216 ;  /* 0x4b8000001d1db820 */ /* 0x000fe20000400000 */
[----:B------:R-:W1:Y:S01]  /*04d0*/  LDC.64 R4, c[0x0][0x228] ;  /* 0x00008a00ff047b82 */ /* 0x000e620000000a00 */
[----:B------:R-:W-:Y:S01]  /*04e0*/  @!P5 FMUL R21, R21, 16777216 ;  /* 0x4b8000001515d820 */ /* 0x000fe20000400000 */
[----:B------:R-:W-:-:S02]  /*04f0*/  FADD R22, -R14, R10 ;  /* 0x0000000a0e167221 */ /* 0x000fc40000000100 */
[----:B------:R-:W-:Y:S01]  /*0500*/  @!P6 FMUL R28, R28, 16777216 ;  /* 0x4b8000001c1ce820 */ /* 0x000fe20000400000 */
[----:B------:R-:W-:Y:S01]  /*0510*/  FADD R14, -R14, R6 ;  /* 0x000000060e0e7221 */ /* 0x000fe20000000100 */
[C---:B------:R-:W-:Y:S01]  /*0520*/  FADD R9, -R15.reuse, R7 ;  /* 0x000000070f097221 */ /* 0x040fe20000000100 */
[----:B------:R-:W-:Y:S01]  /*0530*/  FADD R11, -R15, R11 ;  /* 0x0000000b0f0b7221 */ /* 0x000fe20000000100 */
[----:B------:R-:W2:Y:S01]  /*0540*/  LDC.64 R6, c[0x0][0x230] ;  /* 0x00008c00ff067b82 */ /* 0x000ea20000000a00 */
[----:B------:R-:W3:Y:S01]  /*0550*/  MUFU.RCP R29, R29 ;  /* 0x0000001d001d7308 */ /* 0x000ee20000001000 */
[----:B0-----:R-:W-:Y:S01]  /*0560*/  FMUL R10, R27, R26 ;  /* 0x0000001a1b0a7220 */ /* 0x001fe20000400000 */
[----:B------:R-:W-:-:S06]  /*0570*/  FSEL R26, R25, 1, P4 ;  /* 0x3f800000191a7808 */ /* 0x000fcc0002000000 */
[----:B------:R0:W4:Y:S08]  /*0580*/  MUFU.RCP R15, R28 ;  /* 0x0000001c000f7308 */ /* 0x0001300000001000 */
[----:B------:R-:W5:Y:S01]  /*0590*/  MUFU.RCP R8, R21 ;  /* 0x0000001500087308 */ /* 0x000f620000001000 */
[----:B------:R-:W-:Y:S01]  /*05a0*/  @!P3 FMUL R24, R24, 16777216 ;  /* 0x4b8000001818b820 */ /* 0x000fe20000400000 */
[----:B------:R-:W-:Y:S01]  /*05b0*/  @!P6 FMUL R26, R26, 16777216 ;  /* 0x4b8000001a1ae820 */ /* 0x000fe20000400000 */
[----:B------:R-:W-:Y:S01]  /*05c0*/  @!P5 FMUL R23, R23, 16777216 ;  /* 0x4b8000001717d820 */ /* 0x000fe20000400000 */
[C---:B0-----:R-:W-:Y:S01]  /*05d0*/  FMUL R28, R10.reuse, R11 ;  /* 0x0000000b0a1c7220 */ /* 0x041fe20000400000 */
[----:B---3--:R-:W-:Y:S01]  /*05e0*/  FMUL R29, R29, R24 ;  /* 0x000000181d1d7220 */ /* 0x008fe20000400000 */
[----:B----4-:R-:W-:Y:S01]  /*05f0*/  FMUL R15, R15, R26 ;  /* 0x0000001a0f0f7220 */ /* 0x010fe20000400000 */
[----:B------:R-:W-:Y:S01]  /*0600*/  FMUL R26, R10, R9 ;  /* 0x000000090a1a7220 */ /* 0x000fe20000400000 */
[----:B------:R-:W-:Y:S01]  /*0610*/  CS2R R10, SRZ ;  /* 0x00000000000a7805 */ /* 0x000fe2000001ff00 */
[----:B-1----:R-:W-:-:S04]  /*0620*/  IMAD.WIDE R4, R20, 0x4, R4 ;  /* 0x0000000414047825 */ /* 0x002fc800078e0204 */
[----:B-----5:R-:W-:Y:S01]  /*0630*/  FMUL R24, R8, R23 ;  /* 0x0000001708187220 */ /* 0x020fe20000400000 */
[----:B------:R-:W-:Y:S01]  /*0640*/  CS2R R8, SRZ ;  /* 0x0000000000087805 */ /* 0x000fe2000001ff00 */
[----:B--2---:R-:W-:Y:S01]  /*0650*/  IMAD.WIDE R20, R20, 0x4, R6 ;  /* 0x0000000414147825 */ /* 0x004fe200078e0206 */
[----:B------:R-:W-:-:S04]  /*0660*/  CS2R R6, SRZ ;  /* 0x0000000000067805 */ /* 0x000fc8000001ff00 */
[----:B------:R0:W2:Y:S02]  /*0670*/  @!P0 LDG.E.EL.128 R8, desc[UR6][R4.64] ;  /* 0x0000000604088981 */ /* 0x0000a4000c2e1d00 */
[----:B0-----:R-:W-:-:S06]  /*0680*/  CS2R R4, SRZ ;  /* 0x0000000000047805 */ /* 0x001fcc000001ff00 */
[----:B------:R0:W2:Y:S02]  /*0690*/  @!P0 LDG.E.EL.128 R4, desc[UR6][R20.64] ;  /* 0x0000000614048981 */ /* 0x0000a4000c2e1d00 */
[----:B0-----:R-:W0:Y:S01]  /*06a0*/  S2R R20, SR_TID.X ;  /* 0x0000000000147919 */ /* 0x001e220000002100 */
[----:B------:R-:W1:Y:S01]  /*06b0*/  S2UR UR5, SR_CgaCtaId ;  /* 0x00000000000579c3 */ /* 0x000e620000008800 */
[C---:B------:R-:W-:Y:S01]  /*06c0*/  FMUL R23, R29.reuse, R12 ;  /* 0x0000000c1d177220 */ /* 0x040fe20000400000 */
[----:B------:R-:W-:Y:S01]  /*06d0*/  FMUL R29, R29, R18 ;  /* 0x000000121d1d7220 */ /* 0x000fe20000400000 */
[C---:B------:R-:W-:Y:S01]  /*06e0*/  FMUL R18, R24.reuse, R13 ;  /* 0x0000000d18127220 */ /* 0x040fe20000400000 */
[----:B------:R-:W-:Y:S01]  /*06f0*/  FMUL R24, R24, R19 ;  /* 0x0000001318187220 */ /* 0x000fe20000400000 */
[C---:B------:R-:W-:Y:S01]  /*0700*/  FMUL R19, R15.reuse, R14 ;  /* 0x0000000e0f137220 */ /* 0x040fe20000400000 */
[----:B------:R-:W-:Y:S01]  /*0710*/  FMUL R15, R15, R22 ;  /* 0x000000160f0f7220 */ /* 0x000fe20000400000 */
[----:B------:R-:W-:-:S02]  /*0720*/  UMOV UR4, 0x400 ;  /* 0x0000040000047882 */ /* 0x000fc40000000000 */
[----:B-1----:R-:W-:Y:S01]  /*0730*/  UPRMT UR4, UR5, 0x654, UR4 ;  /* 0x0000065405047896 */ /* 0x002fe20008000004 */
[----:B0-----:R-:W-:-:S04]  /*0740*/  SHF.L.U32 R21, R20, 0x7, RZ ;  /* 0x0000000714157819 */ /* 0x001fc800000006ff */
[----:B------:R-:W-:-:S04]  /*0750*/  LOP3.LUT R21, R21, 0x380, RZ, 0xc0, !PT ;  /* 0x0000038015157812 */ /* 0x000fc800078ec0ff */
[----:B------:R-:W-:-:S04]  /*0760*/  LOP3.LUT R22, R21, 0x60, RZ, 0xfc, !PT ;  /* 0x0000006015167812 */ /* 0x000fc800078efcff */
[----:B------:R-:W-:Y:S01]  /*0770*/  SHF.R.U32.HI R22, RZ, 0x5, R22 ;  /* 0x00000005ff167819 */ /* 0x000fe20000011616 */
[-CC-:B--2---:R-:W-:Y:S01]  /*0780*/  FFMA R13, R24, R9.reuse, R5.reuse ;  /* 0x00000009180d7223 */ /* 0x184fe20000000005 */
[----:B------:R-:W-:Y:S01]  /*0790*/  FFMA R5, R18, R9, R5 ;  /* 0x0000000912057223 */ /* 0x000fe20000000005 */
[-C--:B------:R-:W-:Y:S01]  /*07a0*/  FFMA R12, R29, R8.reuse, R4 ;  /* 0x000000081d0c7223 */ /* 0x080fe20000000004 */
[----:B------:R-:W-:Y:S01]  /*07b0*/  SHF.R.U32.HI R9, RZ, 0x3, R20 ;  /* 0x00000003ff097819 */ /* 0x000fe20000011614 */
[----:B------:R-:W-:Y:S01]  /*07c0*/  FFMA R4, R23, R8, R4 ;  /* 0x0000000817047223 */ /* 0x000fe20000000004 */
[-CC-:B------:R-:W-:Y:S01]  /*07d0*/  FFMA R8, R15, R10.reuse, R6.reuse ;  /* 0x0000000a0f087223 */ /* 0x180fe20000000006 */
[----:B------:R-:W-:Y:S01]  /*07e0*/  FFMA R10, R19, R10, R6 ;  /* 0x0000000a130a7223 */ /* 0x000fe20000000006 */
[----:B------:R-:W-:Y:S02]  /*07f0*/  SGXT.U32 R6, R9, 0x4 ;  /* 0x000000040906781a */ /* 0x000fe40000000000 */
[----:B------:R-:W-:-:S02]  /*0800*/  LOP3.LUT R24, R21, 0x40, RZ, 0xfc, !PT ;  /* 0x0000004015187812 */ /* 0x000fc400078efcff */
[C---:B------:R-:W-:Y:S02]  /*0810*/  LOP3.LUT R25, R21.reuse, R6, RZ, 0xfc, !PT ;  /* 0x0000000615197212 */ /* 0x040fe400078efcff */
[C---:B------:R-:W-:Y:S02]  /*0820*/  FSETP.GEU.AND P3, PT, R12.reuse, RZ, PT ;  /* 0x000000ff0c00720b */ /* 0x040fe40003f6e000 */
[C---:B------:R-:W-:Y:S02]  /*0830*/  LEA.HI R6, R21.reuse, UR4, RZ, 0x1d ;  /* 0x0000000415067c11 */ /* 0x040fe4000f8fe8ff */
[----:B------:R-:W-:Y:S02]  /*0840*/  SHF.R.U32.HI R24, RZ, 0x5, R24 ;  /* 0x00000005ff187819 */ /* 0x000fe40000011618 */
[----:B------:R-:W-:Y:S02]  /*0850*/  LOP3.LUT R23, R21, 0x20, RZ, 0xfc, !PT ;  /* 0x0000002015177812 */ /* 0x000fe400078efcff */
[----:B------:R-:W-:Y:S01]  /*0860*/  FSEL R9, R12, RZ, P3 ;  /* 0x000000ff0c097208 */ /* 0x000fe20001800000 */
[----:B------:R-:W-:Y:S01]  /*0870*/  IMAD R6, R25, 0x4, R6 ;  /* 0x0000000419067824 */ /* 0x000fe200078e0206 */
[----:B------:R-:W-:-:S02]  /*0880*/  LEA R12, R24, UR4, 0x2 ;  /* 0x00000004180c7c11 */ /* 0x000fc4000f8e10ff */
[C---:B------:R-:W-:Y:S02]  /*0890*/  FSETP.GEU.AND P4, PT, R8.reuse, RZ, PT ;  /* 0x000000ff0800720b */ /* 0x040fe40003f8e000 */
[----:B------:R-:W-:Y:S01]  /*08a0*/  SHF.R.U32.HI R23, RZ, 0x5, R23 ;  /* 0x00000005ff177819 */ /* 0x000fe20000011617 */
[----:B------:R-:W-:Y:S01]  /*08b0*/  IMAD.HI R18, R17, 0x4ec4ec4f, RZ ;  /* 0x4ec4ec4f11127827 */ /* 0x000fe200078e02ff */
[----:B------:R0:W-:Y:S03]  /*08c0*/  STS [R6], R9 ;  /* 0x0000000906007388 */ /* 0x0001e60000000800 */
[----:B------:R-:W-:Y:S01]  /*08d0*/  IMAD R27, R25, 0x4, R12 ;  /* 0x00000004191b7824 */ /* 0x000fe200078e020c */
[----:B------:R-:W-:Y:S01]  /*08e0*/  FSEL R12, R8, RZ, P4 ;  /* 0x000000ff080c7208 */ /* 0x000fe20002000000 */
[-CC-:B------:R-:W-:Y:S01]  /*08f0*/  FFMA R28, R28, R11.reuse, R7.reuse ;  /* 0x0000000b1c1c7223 */ /* 0x180fe20000000007 */
[----:B------:R-:W-:Y:S01]  /*0900*/  LEA R14, R23, UR4, 0x2 ;  /* 0x00000004170e7c11 */ /* 0x000fe2000f8e10ff */
[----:B------:R-:W-:Y:S01]  /*0910*/  FFMA R26, R26, R11, R7 ;  /* 0x0000000b1a1a7223 */ /* 0x000fe20000000007 */
[----:B------:R-:W-:Y:S01]  /*0920*/  FSETP.GEU.AND P0, PT, R13, RZ, PT ;  /* 0x000000ff0d00720b */ /* 0x000fe20003f0e000 */
[----:B0-----:R-:W0:Y:S01]  /*0930*/  LDC.64 R8, c[0x0][0x238] ;  /* 0x00008e00ff087b82 */ /* 0x001e220000000a00 */
[----:B------:R-:W-:Y:S01]  /*0940*/  SHF.R.U32.HI R7, RZ, 0x1f, R18 ;  /* 0x0000001fff077819 */ /* 0x000fe20000011612 */
[----:B------:R-:W-:Y:S01]  /*0950*/  IMAD R14, R25, 0x4, R14 ;  /* 0x00000004190e7824 */ /* 0x000fe200078e020e */
[----:B------:R-:W-:-:S02]  /*0960*/  FSEL R13, R13, RZ, P0 ;  /* 0x000000ff0d0d7208 */ /* 0x000fc40000000000 */
[----:B------:R-:W-:Y:S02]  /*0970*/  FSETP.GEU.AND P3, PT, R28, RZ, PT ;  /* 0x000000ff1c00720b */ /* 0x000fe40003f6e000 */
[----:B------:R-:W-:Y:S02]  /*0980*/  FSETP.GEU.AND P0, PT, R4, RZ, PT ;  /* 0x000000ff0400720b */ /* 0x000fe40003f0e000 */
[----:B------:R-:W-:Y:S01]  /*0990*/  LEA.HI.SX32 R18, R18, R7, 0x1c ;  /* 0x0000000712127211 */ /* 0x000fe200078fe2ff */
[----:B------:R1:W-:Y:S01]  /*09a0*/  STS [R14+0x80], R13 ;  /* 0x0000800d0e007388 */ /* 0x0003e20000000800 */
[----:B------:R-:W-:Y:S02]  /*09b0*/  LEA R19, R22, UR4, 0x2 ;  /* 0x0000000416137c11 */ /* 0x000fe4000f8e10ff */
[----:B------:R-:W-:Y:S01]  /*09c0*/  FSEL R15, R28, RZ, P3 ;  /* 0x000000ff1c0f7208 */ /* 0x000fe20001800000 */
[----:B------:R-:W-:Y:S01]  /*09d0*/  IMAD R28, R18, -0x34, R17 ;  /* 0xffffffcc121c7824 */ /* 0x000fe200078e0211 */
[----:B------:R-:W-:Y:S01]  /*09e0*/  FSETP.GEU.AND P3, PT, R5, RZ, PT ;  /* 0x000000ff0500720b */ /* 0x000fe20003f6e000 */
[----:B------:R-:W-:Y:S01]  /*09f0*/  VIADD R11, R3, 0x1a00 ;  /* 0x00001a00030b7836 */ /* 0x000fe20000000000 */
[----:B------:R-:W-:-:S02]  /*0a00*/  LEA R19, R25, R19, 0x2 ;  /* 0x0000001319137211 */ /* 0x000fc400078e10ff */
[----:B-1----:R-:W-:Y:S01]  /*0a10*/  FSEL R13, R4, RZ, P0 ;  /* 0x000000ff040d7208 */ /* 0x002fe20000000000 */
[----:B------:R-:W-:Y:S01]  /*0a20*/  IMAD.HI R4, R16, 0x4ec4ec4f, RZ ;  /* 0x4ec4ec4f10047827 */ /* 0x000fe200078e02ff */
[----:B------:R-:W-:Y:S02]  /*0a30*/  ISETP.GE.AND P0, PT, R3, 0x40, PT ;  /* 0x000000400300780c */ /* 0x000fe40003f06270 */
[----:B------:R-:W-:Y:S01]  /*0a40*/  FSEL R29, R5, RZ, P3 ;  /* 0x000000ff051d7208 */ /* 0x000fe20001800000 */
[----:B------:R-:W-:Y:S01]  /*0a50*/  IMAD R5, R28, 0x40, R11 ;  /* 0x000000401c057824 */ /* 0x000fe200078e020b */
[----:B------:R-:W-:Y:S01]  /*0a60*/  ISETP.LT.AND P3, PT, R17, 0xd0, !P0 ;  /* 0x000000d01100780c */ /* 0x000fe20004761270 */
[----:B------:R-:W-:Y:S01]  /*0a70*/  STS [R27+0x100], R12 ;  /* 0x0001000c1b007388 */ /* 0x000fe20000000800 */
[----:B------:R-:W-:-:S03]  /*0a80*/  SHF.R.U32.HI R7, RZ, 0x1f, R4 ;  /* 0x0000001fff077819 */ /* 0x000fc60000011604 */
[----:B------:R-:W-:Y:S01]  /*0a90*/  STS [R19+0x180], R15 ;  /* 0x0001800f13007388 */ /* 0x000fe20000000800 */
[----:B------:R-:W-:-:S03]  /*0aa0*/  LEA.HI.SX32 R17, R4, R7, 0x1c ;  /* 0x0000000704117211 */ /* 0x000fc600078fe2ff */
[----:B------:R1:W-:Y:S02]  /*0ab0*/  STS [R6+0x40], R13 ;  /* 0x0000400d06007388 */ /* 0x0003e40000000800 */
[----:B-1----:R-:W-:Y:S01]  /*0ac0*/  IMAD R13, R18, 0x3400, R5 ;  /* 0x00003400120d7824 */ /* 0x002fe200078e0205 */
[----:B------:R-:W-:Y:S02]  /*0ad0*/  CS2R R4, SRZ ;  /* 0x0000000000047805 */ /* 0x000fe4000001ff00 */
[----:B------:R-:W-:Y:S01]  /*0ae0*/  CS2R R6, SRZ ;  /* 0x0000000000067805 */ /* 0x000fe2000001ff00 */
[----:B0-----:R-:W-:-:S05]  /*0af0*/  IMAD.WIDE R12, R13, 0x4, R8 ;  /* 0x000000040d0c7825 */ /* 0x001fca00078e0208 */
[----:B------:R0:W2:Y:S01]  /*0b00*/  @P3 LDG.E.EL.128 R4, desc[UR6][R12.64] ;  /* 0x000000060c043981 */ /* 0x0000a2000c2e1d00 */
[----:B------:R-:W-:Y:S01]  /*0b10*/  ISETP.LT.AND P0, PT, R16, 0xd0, !P0 ;  /* 0x000000d01000780c */ /* 0x000fe20004701270 */
[----:B------:R-:W-:Y:S02]  /*0b20*/  IMAD R16, R17, -0x34, R16 ;  /* 0xffffffcc11107824 */ /* 0x000fe400078e0210 */
[----:B------:R1:W-:Y:S01]  /*0b30*/  STS [R14+0xc0], R29 ;  /* 0x0000c01d0e007388 */ /* 0x0003e20000000800 */
[----:B------:R-:W-:Y:S01]  /*0b40*/  FSETP.GEU.AND P4, PT, R10, RZ, PT ;  /* 0x000000ff0a00720b */ /* 0x000fe20003f8e000 */
[----:B0-----:R-:W0:Y:S01]  /*0b50*/  LDC.64 R12, c[0x0][0x240] ;  /* 0x00009000ff0c7b82 */ /* 0x001e220000000a00 */
[----:B-1----:R-:W-:-:S04]  /*0b60*/  IMAD R14, R16, 0x40, R11 ;  /* 0x00000040100e7824 */ /* 0x002fc800078e020b */
[----:B------:R-:W-:Y:S01]  /*0b70*/  IMAD R15, R17, 0x3400, R14 ;  /* 0x00003400110f7824 */ /* 0x000fe200078e020e */
[----:B------:R-:W-:Y:S02]  /*0b80*/  FSEL R29, R10, RZ, P4 ;  /* 0x000000ff0a1d7208 */ /* 0x000fe40002000000 */
[----:B------:R-:W-:Y:S01]  /*0b90*/  CS2R R10, SRZ ;  /* 0x00000000000a7805 */ /* 0x000fe2000001ff00 */
[----:B------:R-:W-:Y:S01]  /*0ba0*/  IMAD.WIDE R14, R15, 0x4, R8 ;  /* 0x000000040f0e7825 */ /* 0x000fe200078e0208 */
[----:B------:R-:W-:-:S06]  /*0bb0*/  CS2R R8, SRZ ;  /* 0x0000000000087805 */ /* 0x000fcc000001ff00 */
[----:B------:R1:W3:Y:S01]  /*0bc0*/  @P0 LDG.E.EL.128 R8, desc[UR6][R14.64] ;  /* 0x000000060e080981 */ /* 0x0002e2000c2e1d00 */
[----:B------:R-:W-:-:S03]  /*0bd0*/  FSETP.GEU.AND P4, PT, R26, RZ, PT ;  /* 0x000000ff1a00720b */ /* 0x000fc60003f8e000 */
[----:B------:R4:W-:Y:S01]  /*0be0*/  STS [R27+0x140], R29 ;  /* 0x0001401d1b007388 */ /* 0x0009e20000000800 */
[----:B-1----:R-:W-:-:S05]  /*0bf0*/  FSEL R14, R26, RZ, P4 ;  /* 0x000000ff1a0e7208 */ /* 0x002fca0002000000 */
[----:B------:R0:W-:Y:S01]  /*0c00*/  STS [R19+0x1c0], R14 ;  /* 0x0001c00e13007388 */ /* 0x0001e20000000800 */
[----:B----4-:R-:W-:-:S04]  /*0c10*/  SHF.L.U32 R29, R20, 0x2, RZ ;  /* 0x00000002141d7819 */ /* 0x010fc800000006ff */
[----:B------:R-:W-:Y:S01]  /*0c20*/  SHF.R.U32.HI R26, RZ, 0x5, R29 ;  /* 0x00000005ff1a7819 */ /* 0x000fe2000001161d */
[----:B------:R-:W-:-:S03]  /*0c30*/  IMAD R27, R28, 0x40, R3 ;  /* 0x000000401c1b7824 */ /* 0x000fc600078e0203 */
[----:B------:R-:W-:Y:S01]  /*0c40*/  SGXT.U32 R26, R26, 0x4 ;  /* 0x000000041a1a781a */ /* 0x000fe20000000000 */
[----:B------:R-:W-:Y:S01]  /*0c50*/  IMAD R28, R16, 0x40, R3 ;  /* 0x00000040101c7824 */ /* 0x000fe200078e0203 */
[----:B------:R-:W-:Y:S02]  /*0c60*/  LOP3.LUT R3, R29, 0x1fc, RZ, 0xc0, !PT ;  /* 0x000001fc1d037812 */ /* 0x000fe400078ec0ff */
[----:B------:R-:W-:Y:S01]  /*0c70*/  LEA R16, R26, UR4, 0x2 ;  /* 0x000000041a107c11 */ /* 0x000fe2000f8e10ff */
[----:B------:R-:W-:Y:S02]  /*0c80*/  IMAD R29, R17, 0x1a00, R28 ;  /* 0x00001a00111d7824 */ /* 0x000fe400078e021c */
[----:B------:R-:W-:Y:S02]  /*0c90*/  IMAD R27, R18, 0x1a00, R27 ;  /* 0x00001a00121b7824 */ /* 0x000fe400078e021b */
[----:B------:R-:W-:Y:S01]  /*0ca0*/  IMAD R17, R3, 0x4, R16 ;  /* 0x0000000403117824 */ /* 0x000fe200078e0210 */
[----:B------:R-:W-:Y:S01]  /*0cb0*/  BAR.SYNC.DEFER_BLOCKING 0x0 ;  /* 0x0000000000007b1d */ /* 0x000fe20000010000 */
[----:B0-----:R-:W-:-:S04]  /*0cc0*/  IMAD.WIDE R18, R27, 0x4, R12 ;  /* 0x000000041b127825 */ /* 0x001fc800078e020c */
[----:B------:R-:W-:Y:S02]  /*0cd0*/  IMAD.WIDE R28, R29, 0x4, R12 ;  /* 0x000000041d1c7825 */ /* 0x000fe400078e020c */
[----:B------:R-:W-:Y:S04]  /*0ce0*/  LDS R12, [R17] ;  /* 0x00000000110c7984 */ /* 0x000fe80000000800 */
[----:B------:R-:W-:Y:S04]  /*0cf0*/  LDS R13, [R17+0x4] ;  /* 0x00000400110d7984 */ /* 0x000fe80000000800 */
[----:B------:R-:W-:Y:S04]  /*0d00*/  LDS R14, [R17+0x8] ;  /* 0x00000800110e7984 */ /* 0x000fe80000000800 */
[----:B------:R-:W0:Y:S01]  /*0d10*/  LDS R15, [R17+0xc] ;  /* 0x00000c00110f7984 */ /* 0x000e220000000800 */
[----:B------:R-:W-:-:S04]  /*0d20*/  LOP3.LUT R27, R3, 0x200, RZ, 0xfc, !PT ;  /* 0x00000200031b7812 */ /* 0x000fc800078efcff */
[----:B------:R-:W-:-:S04]  /*0d30*/  SHF.R.U32.HI R27, RZ, 0x5, R27 ;  /* 0x00000005ff1b7819 */ /* 0x000fc8000001161b */
[----:B------:R-:W-:Y:S01]  /*0d40*/  LEA R16, R27, UR4, 0x2 ;  /* 0x000000041b107c11 */ /* 0x000fe2000f8e10ff */
[----:B0-----:R0:W-:Y:S01]  /*0d50*/  @P3 STG.E.128 desc[UR6][R18.64], R12 ;  /* 0x0000000c12003986 */ /* 0x0011e2000c101d06 */
[----:B------:R-:W-:Y:S02]  /*0d60*/  LEA R24, R24, UR4, 0x4 ;  /* 0x0000000418187c11 */ /* 0x000fe4000f8e20ff */
[----:B------:R-:W-:Y:S01]  /*0d70*/  LEA R22, R22, UR4, 0x4 ;  /* 0x0000000416167c11 */ /* 0x000fe2000f8e20ff */
[----:B--2---:R-:W-:Y:S01]  /*0d80*/  FADD R4, R12, R4 ;  /* 0x000000040c047221 */ /* 0x004fe20000000000 */
[----:B0-----:R-:W-:-:S05]  /*0d90*/  LEA R12, R3, R16, 0x2 ;  /* 0x00000010030c7211 */ /* 0x001fca00078e10ff */
[----:B------:R-:W-:Y:S04]  /*0da0*/  LDS R16, [R12+0x800] ;  /* 0x000800000c107984 */ /* 0x000fe80000000800 */
[----:B------:R-:W-:Y:S04]  /*0db0*/  LDS R17, [R12+0x804] ;  /* 0x000804000c117984 */ /* 0x000fe80000000800 */
[----:B------:R-:W-:Y:S04]  /*0dc0*/  LDS R18, [R12+0x808] ;  /* 0x000808000c127984 */ /* 0x000fe80000000800 */
[----:B------:R-:W0:Y:S01]  /*0dd0*/  LDS R19, [R12+0x80c] ;  /* 0x00080c000c137984 */ /* 0x000e220000000800 */
[----:B------:R-:W-:Y:S01]  /*0de0*/  FADD R5, R13, R5 ;  /* 0x000000050d057221 */ /* 0x000fe20000000000 */
[----:B------:R-:W-:Y:S01]  /*0df0*/  FADD R6, R14, R6 ;  /* 0x000000060e067221 */ /* 0x000fe20000000000 */
[----:B------:R-:W-:-:S02]  /*0e00*/  LOP3.LUT R13, R20, 0x7f, RZ, 0xc0, !PT ;  /* 0x0000007f140d7812 */ /* 0x000fc400078ec0ff */
[----:B------:R-:W-:Y:S02]  /*0e10*/  LEA.HI R14, R21, UR4, RZ, 0x1f ;  /* 0x00000004150e7c11 */ /* 0x000fe4000f8ff8ff */
[----:B------:R-:W-:Y:S01]  /*0e20*/  LEA R20, R23, UR4, 0x4 ;  /* 0x0000000417147c11 */ /* 0x000fe2000f8e20ff */
[----:B------:R-:W-:Y:S02]  /*0e30*/  IMAD.IADD R26, R26, 0x1, R13 ;  /* 0x000000011a1a7824 */ /* 0x000fe400078e020d */
[C---:B------:R-:W-:Y:S01]  /*0e40*/  IMAD R13, R25.reuse, 0x4, R14 ;  /* 0x00000004190d7824 */ /* 0x040fe200078e020e */
[C---:B------:R-:W-:Y:S01]  /*0e50*/  LEA R21, R25.reuse, R24, 0x2 ;  /* 0x0000001819157211 */ /* 0x040fe200078e10ff */
[----:B------:R-:W-:Y:S02]  /*0e60*/  IMAD R14, R25, 0x4, R20 ;  /* 0x00000004190e7824 */ /* 0x000fe400078e0214 */
[----:B------:R-:W-:Y:S01]  /*0e70*/  FADD R20, R15, R7 ;  /* 0x000000070f147221 */ /* 0x000fe20000000000 */
[----:B------:R-:W-:Y:S01]  /*0e80*/  IMAD R25, R25, 0x4, R22 ;  /* 0x0000000419197824 */ /* 0x000fe200078e0216 */
[----:B0-----:R0:W-:Y:S01]  /*0e90*/  @P0 STG.E.128 desc[UR6][R28.64], R16 ;  /* 0x000000101c000986 */ /* 0x0011e2000c101d06 */
[----:B------:R-:W-:Y:S01]  /*0ea0*/  BAR.SYNC.DEFER_BLOCKING 0x0 ;  /* 0x0000000000007b1d */ /* 0x000fe20000010000 */
[----:B---3--:R-:W-:Y:S01]  /*0eb0*/  FADD R22, R16, R8 ;  /* 0x0000000810167221 */ /* 0x008fe20000000000 */
[----:B------:R-:W-:Y:S01]  /*0ec0*/  FADD R7, R17, R9 ;  /* 0x0000000911077221 */ /* 0x000fe20000000000 */
[----:B------:R-:W-:Y:S01]  /*0ed0*/  FADD R24, R18, R10 ;  /* 0x0000000a12187221 */ /* 0x000fe20000000000 */
[----:B------:R-:W-:-:S02]  /*0ee0*/  FADD R15, R19, R11 ;  /* 0x0000000b130f7221 */ /* 0x000fc40000000000 */
[----:B------:R-:W-:Y:S01]  /*0ef0*/  STS [R13], R4 ;  /* 0x000000040d007388 */ /* 0x000fe20000000800 */
[----:B------:R-:W-:Y:S01]  /*0f00*/  LEA R8, R26, UR4, 0x4 ;  /* 0x000000041a087c11 */ /* 0x000fe2000f8e20ff */
[----:B0-----:R-:W0:Y:S02]  /*0f10*/  LDC.64 R16, c[0x0][0x248] ;  /* 0x00009200ff107b82 */ /* 0x001e240000000a00 */
[----:B------:R0:W-:Y:S04]  /*0f20*/  STS [R14+0x80], R5 ;  /* 0x000080050e007388 */ /* 0x0001e80000000800 */
[----:B------:R-:W-:Y:S04]  /*0f30*/  STS [R21+0x100], R6 ;  /* 0x0001000615007388 */ /* 0x000fe80000000800 */
[----:B------:R-:W-:Y:S04]  /*0f40*/  STS [R25+0x180], R20 ;  /* 0x0001801419007388 */ /* 0x000fe80000000800 */
[----:B------:R-:W-:Y:S04]  /*0f50*/  STS [R13+0x40], R22 ;  /* 0x000040160d007388 */ /* 0x000fe80000000800 */
[----:B------:R-:W-:Y:S04]  /*0f60*/  STS [R14+0xc0], R7 ;  /* 0x0000c0070e007388 */ /* 0x000fe80000000800 */
[----:B------:R-:W-:Y:S04]  /*0f70*/  STS [R21+0x140], R24 ;  /* 0x0001401815007388 */ /* 0x000fe80000000800 */
[----:B------:R-:W-:Y:S01]  /*0f80*/  STS [R25+0x1c0], R15 ;  /* 0x0001c00f19007388 */ /* 0x000fe20000000800 */
[----:B------:R-:W-:Y:S06]  /*0f90*/  BAR.SYNC.DEFER_BLOCKING 0x0 ;  /* 0x0000000000007b1d */ /* 0x000fec0000010000 */
[----:B------:R-:W1:Y:S01]  /*0fa0*/  LDS.128 R8, [R8] ;  /* 0x0000000008087984 */ /* 0x000e620000000c00 */
[----:B0-----:R-:W-:Y:S01]  /*0fb0*/  IMAD.WIDE R4, R2, 0x4, R16 ;  /* 0x0000000402047825 */ /* 0x001fe200078e0210 */
[----:B------:R-:W-:-:S05]  /*0fc0*/  LEA R12, R27, UR4, 0x4 ;  /* 0x000000041b0c7c11 */ /* 0x000fca000f8e20ff */
[----:B------:R-:W-:Y:S01]  /*0fd0*/  IMAD R12, R3, 0x4, R12 ;  /* 0x00000004030c7824 */ /* 0x000fe200078e020c */
[----:B-1----:R0:W-:Y:S02]  /*0fe0*/  @P2 STG.E.128 desc[UR6][R4.64], R8 ;  /* 0x0000000804002986 */ /* 0x0021e4000c101d06 */
[----:B0-----:R-:W-:Y:S05]  /*0ff0*/  @!P1 EXIT ;  /* 0x000000000000994d */ /* 0x001fea0003800000 */
[----:B------:R-:W0:Y:S01]  /*1000*/  LDS.128 R12, [R12+0x800] ;  /* 0x000800000c0c7984 */ /* 0x000e220000000c00 */
[----:B------:R-:W-:-:S05]  /*1010*/  IMAD.WIDE R2, R0, 0x4, R16 ;  /* 0x0000000400027825 */ /* 0x000fca00078e0210 */
[----:B0-----:R-:W-:Y:S01]  /*1020*/  STG.E.128 desc[UR6][R2.64], R12 ;  /* 0x0000000c02007986 */ /* 0x001fe2000c101d06 */
[----:B------:R-:W-:Y:S05]  /*1030*/  EXIT ;  /* 0x000000000000794d */ /* 0x000fea0003800000 */
.L_x_0:
[----:B------:R-:W-:-:S00]  /*1040*/  BRA `(.L_x_0) ;  /* 0xfffffffc00fc7947 */ /* 0x000fc0000383ffff */
[----:B------:R-:W-:-:S00]  /*1050*/  NOP ;  /* 0x0000000000007918 */ /* 0x000fc00000000000 */
        /* <DEDUP_REMOVED lines=10> */
.L_x_1:


//--------------------- .nv.global.init           --------------------------
	.section	.nv.global.init,"aw",@progbits
.nv.global.init:
	.type		_$_str,@object
	.size		_$_str,(_$_str_$_2 - _$_str)
_$_str:
        /*0000*/ 	.byte	0x5f, 0x5f, 0x43, 0x55, 0x44, 0x41, 0x5f, 0x46, 0x54, 0x5a, 0x00
	.type		_$_str_$_2,@object
	.size		_$_str_$_2,(.L_1 - _$_str_$_2)
_$_str_$_2:
        /*000b*/ 	.byte	0x5f, 0x5f, 0x43, 0x55, 0x44, 0x41, 0x5f, 0x50, 0x52, 0x45, 0x43, 0x5f, 0x53, 0x51, 0x52, 0x54
        /*001b*/ 	.byte	0x00
.L_1:


//--------------------- .nv.shared.triton_poi_fused__native_batch_norm_legit_no_training_add_relu_33 --------------------------
	.section	.nv.shared.triton_poi_fused__native_batch_norm_legit_no_training_add_relu_33,"aw",@nobits
	.sectionflags	@""
	.align	16
	.zero		1024


//--------------------- .nv.constant0.triton_poi_fused__native_batch_norm_legit_no_training_add_relu_33 --------------------------
	.section	.nv.constant0.triton_poi_fused__native_batch_norm_legit_no_training_add_relu_33,"a",@progbits
	.sectionflags	@""
	.align	4
.nv.constant0.triton_poi_fused__native_batch_norm_legit_no_training_add_relu_33:
	.zero		600
